//
// Generated by NVIDIA NVVM Compiler
//
// Compiler Build ID: CL-36424714
// Cuda compilation tools, release 13.0, V13.0.88
// Based on NVVM 20.0.0
//

.version 9.0
.target sm_100
.address_size 64

	// .globl	_Z7processPl

.visible .entry _Z7processPl(
	.param .u64 .ptr .align 1 _Z7processPl_param_0
)
{


	ret;

}


// ===== COMPILED SASS (sm_100) =====

	.target	sm_100

	.elftype	@"ET_EXEC"


//--------------------- .note.nv.tkinfo           --------------------------
	.section	.note.nv.tkinfo,"",@"SHT_NOTE"
	.sectionflags	@"SHF_NOTE_NV_TKINFO"
	.tkinfo
        /*0018*/ 	.word	0x00000002
        /*0030*/ 	.string	""
        /*0030*/ 	.string	"ptxas"
        /*0030*/ 	.string	"Cuda compilation tools, release 13.0, V13.0.88"
        /*0030*/ 	.string	"Build cuda_13.0.r13.0/compiler.36424714_0"
        /*0030*/ 	.string	"-arch sm_100 -m 64 "



//--------------------- .note.nv.cuinfo           --------------------------
	.section	.note.nv.cuinfo,"",@"SHT_NOTE"
	.sectionflags	@"SHF_NOTE_NV_CUINFO"
        /*0018*/ 	.short	0x0002
        /*001a*/ 	.short	0x0064
        /*001c*/ 	.short	0x0082
	.zero		2


//--------------------- .nv.info                  --------------------------
	.section	.nv.info,"",@"SHT_CUDA_INFO"
	.align	4


	//----- nvinfo : EIATTR_REGCOUNT
	.align		4
        /*0000*/ 	.byte	0x04, 0x2f
        /*0002*/ 	.short	(.L_1 - .L_0)
	.align		4
.L_0:
        /*0004*/ 	.word	index@(_Z7processPl)
        /*0008*/ 	.word	0x00000004


	//----- nvinfo : EIATTR_FRAME_SIZE
	.align		4
.L_1:
        /*000c*/ 	.byte	0x04, 0x11
        /*000e*/ 	.short	(.L_3 - .L_2)
	.align		4
.L_2:
        /*0010*/ 	.word	index@(_Z7processPl)
        /*0014*/ 	.word	0x00000000


	//----- nvinfo : EIATTR_MIN_STACK_SIZE
	.align		4
.L_3:
        /*0018*/ 	.byte	0x04, 0x12
        /*001a*/ 	.short	(.L_5 - .L_4)
	.align		4
.L_4:
        /*001c*/ 	.word	index@(_Z7processPl)
        /*0020*/ 	.word	0x00000000
.L_5:


//--------------------- .nv.compat                --------------------------
	.section	.nv.compat,"",@"SHT_CUDA_COMPAT_INFO"
	.align	4
        /*0000*/ 	.byte	0x02, 0x09, 0x00, 0x00, 0x02, 0x02, 0x01, 0x00, 0x02, 0x05, 0x05, 0x00, 0x03, 0x07, 0x01, 0x01
        /*0010*/ 	.byte	0x02, 0x03, 0x00, 0x00, 0x02, 0x06, 0x01, 0x00, 0x04, 0x0b, 0x08, 0x00, 0x09, 0x00, 0x00, 0x00
        /*0020*/ 	.byte	0x00, 0x00, 0x00, 0x00


//--------------------- .nv.info._Z7processPl     --------------------------
	.section	.nv.info._Z7processPl,"",@"SHT_CUDA_INFO"
	.sectionflags	@""
	.align	4


	//----- nvinfo : EIATTR_CUDA_API_VERSION
	.align		4
        /*0000*/ 	.byte	0x04, 0x37
        /*0002*/ 	.short	(.L_7 - .L_6)
.L_6:
        /*0004*/ 	.word	0x00000082


	//----- nvinfo : EIATTR_KPARAM_INFO
	.align		4
.L_7:
        /*0008*/ 	.byte	0x04, 0x17
        /*000a*/ 	.short	(.L_9 - .L_8)
.L_8:
        /*000c*/ 	.word	0x00000000
        /*0010*/ 	.short	0x0000
        /*0012*/ 	.short	0x0000
        /*0014*/ 	.byte	0x00, 0xf5, 0x21, 0x00


	//----- nvinfo : EIATTR_SPARSE_MMA_MASK
	.align		4
.L_9:
        /*0018*/ 	.byte	0x03, 0x50
        /*001a*/ 	.short	0x0000


	//----- nvinfo : EIATTR_MAXREG_COUNT
	.align		4
        /*001c*/ 	.byte	0x03, 0x1b
        /*001e*/ 	.short	0x00ff


	//----- nvinfo : EIATTR_MERCURY_ISA_VERSION
	.align		4
        /*0020*/ 	.byte	0x03, 0x5f
        /*0022*/ 	.short	0x0101


	//----- nvinfo : EIATTR_VRC_CTA_INIT_COUNT
	.align		4
        /*0024*/ 	.byte	0x02, 0x4a
	.zero		1
	.zero		1


	//----- nvinfo : EIATTR_EXIT_INSTR_OFFSETS
	.align		4
        /*0028*/ 	.byte	0x04, 0x1c
        /*002a*/ 	.short	(.L_11 - .L_10)


	//   ....[0]....
.L_10:
        /*002c*/ 	.word	0x00000010


	//----- nvinfo : EIATTR_CBANK_PARAM_SIZE
	.align		4
.L_11:
        /*0030*/ 	.byte	0x03, 0x19
        /*0032*/ 	.short	0x0008


	//----- nvinfo : EIATTR_PARAM_CBANK
	.align		4
        /*0034*/ 	.byte	0x04, 0x0a
        /*0036*/ 	.short	(.L_13 - .L_12)
	.align		4
.L_12:
        /*0038*/ 	.word	index@(.nv.constant0._Z7processPl)
        /*003c*/ 	.short	0x0380
        /*003e*/ 	.short	0x0008


	//----- nvinfo : EIATTR_SW_WAR
	.align		4
.L_13:
        /*0040*/ 	.byte	0x04, 0x36
        /*0042*/ 	.short	(.L_15 - .L_14)
.L_14:
        /*0044*/ 	.word	0x00000008
.L_15:


//--------------------- .nv.callgraph             --------------------------
	.section	.nv.callgraph,"",@"SHT_CUDA_CALLGRAPH"
	.align	4
	.sectionentsize	8
	.align		4
        /*0000*/ 	.word	0x00000000
	.align		4
        /*0004*/ 	.word	0xffffffff
	.align		4
        /*0008*/ 	.word	0x00000000
	.align		4
        /*000c*/ 	.word	0xfffffffe
	.align		4
        /*0010*/ 	.word	0x00000000
	.align		4
        /*0014*/ 	.word	0xfffffffd
	.align		4
        /*0018*/ 	.word	0x00000000
	.align		4
        /*001c*/ 	.word	0xfffffffc


//--------------------- .text._Z7processPl        --------------------------
	.section	.text._Z7processPl,"ax",@progbits
	.align	128
        .global         _Z7processPl
        .type           _Z7processPl,@function
        .size           _Z7processPl,(.L_x_1 - _Z7processPl)
        .other          _Z7processPl,@"STO_CUDA_ENTRY STV_DEFAULT"
_Z7processPl:
.text._Z7processPl:
[----:B------:R-:W-:Y:S01]  /*0000*/  LDC R1, c[0x0][0x37c] ;  /* 0x0000df00ff017b82 */ /* 0x000fe20000000800 */
[----:B------:R-:W-:Y:S05]  /*0010*/  EXIT ;  /* 0x000000000000794d */ /* 0x000fea0003800000 */
.L_x_0:
[----:B------:R-:W-:-:S00]  /*0020*/  BRA `(.L_x_0) ;  /* 0xfffffffc00fc7947 */ /* 0x000fc0000383ffff */
[----:B------:R-:W-:-:S00]  /*0030*/  NOP ;  /* 0x0000000000007918 */ /* 0x000fc00000000000 */
        /* <DEDUP_REMOVED lines=12> */
.L_x_1:


//--------------------- .nv.shared.reserved.0     --------------------------
	.section	.nv.shared.reserved.0,"aw",@nobits
	.weak		__nv_reservedSMEM_offset_0_alias
	.size		__nv_reservedSMEM_offset_0_alias, 0, 64
	.other		__nv_reservedSMEM_offset_0_alias,@"STO_CUDA_RESERVED_SHARED STV_DEFAULT"
__nv_reservedSMEM_offset_0_alias:
	.zero		0
	.zero		64


//--------------------- .nv.constant0._Z7processPl --------------------------
	.section	.nv.constant0._Z7processPl,"a",@progbits
	.sectionflags	@""
	.align	4
.nv.constant0._Z7processPl:
	.zero		904


//--------------------- SYMBOLS --------------------------

	.type		.nv.reservedSmem.offset0,@object
	.size		.nv.reservedSmem.offset0,0x4
